	.headerflags	@"EF_CUDA_TEXMODE_UNIFIED EF_CUDA_64BIT_ADDRESS EF_CUDA_ACCELERATORS EF_CUDA_SM90 EF_CUDA_VIRTUAL_SM(EF_CUDA_SM90)"
	.elftype	@"ET_EXEC"


//--------------------- .nv.info                  --------------------------
	.section	.nv.info,"",@"SHT_CUDA_INFO"
	.align	4


	//----- nvinfo : EIATTR_REGCOUNT
	.align		4
        /*0000*/ 	.byte	0x04, 0x2f
        /*0002*/ 	.short	(.L_1 - .L_0)
	.align		4
.L_0:
        /*0004*/ 	.word	index@(triton_poi_fused_convolution_4)
        /*0008*/ 	.word	0x0000000c


	//----- nvinfo : EIATTR_MIN_STACK_SIZE
	.align		4
.L_1:
        /*000c*/ 	.byte	0x04, 0x12
        /*000e*/ 	.short	(.L_3 - .L_2)
	.align		4
.L_2:
        /*0010*/ 	.word	index@(triton_poi_fused_convolution_4)
        /*0014*/ 	.word	0x00000000


	//----- nvinfo : EIATTR_FRAME_SIZE
	.align		4
.L_3:
        /*0018*/ 	.byte	0x04, 0x11
        /*001a*/ 	.short	(.L_5 - .L_4)
	.align		4
.L_4:
        /*001c*/ 	.word	index@(triton_poi_fused_convolution_4)
        /*0020*/ 	.word	0x00000000


	//----- nvinfo : EIATTR_MIN_STACK_SIZE
	.align		4
.L_5:
        /*0024*/ 	.byte	0x04, 0x12
        /*0026*/ 	.short	(.L_7 - .L_6)
	.align		4
.L_6:
        /*0028*/ 	.word	index@(triton_poi_fused_convolution_4)
        /*002c*/ 	.word	0x00000000
.L_7:


//--------------------- .nv.info.triton_poi_fused_convolution_4 --------------------------
	.section	.nv.info.triton_poi_fused_convolution_4,"",@"SHT_CUDA_INFO"
	.sectionflags	@""
	.align	4


	//----- nvinfo : EIATTR_CUDA_API_VERSION
	.align		4
        /*0000*/ 	.byte	0x04, 0x37
        /*0002*/ 	.short	(.L_9 - .L_8)
.L_8:
        /*0004*/ 	.word	0x0000007c


	//----- nvinfo : EIATTR_KPARAM_INFO
	.align		4
.L_9:
        /*0008*/ 	.byte	0x04, 0x17
        /*000a*/ 	.short	(.L_11 - .L_10)
.L_10:
        /*000c*/ 	.word	0x00000000
        /*0010*/ 	.short	0x0002
        /*0012*/ 	.short	0x0010
        /*0014*/ 	.byte	0x00, 0xf0, 0x11, 0x00


	//----- nvinfo : EIATTR_KPARAM_INFO
	.align		4
.L_11:
        /*0018*/ 	.byte	0x04, 0x17
        /*001a*/ 	.short	(.L_13 - .L_12)
.L_12:
        /*001c*/ 	.word	0x00000000
        /*0020*/ 	.short	0x0001
        /*0022*/ 	.short	0x0008
        /*0024*/ 	.byte	0x00, 0xf4, 0x21, 0x00


	//----- nvinfo : EIATTR_KPARAM_INFO
	.align		4
.L_13:
        /*0028*/ 	.byte	0x04, 0x17
        /*002a*/ 	.short	(.L_15 - .L_14)
.L_14:
        /*002c*/ 	.word	0x00000000
        /*0030*/ 	.short	0x0000
        /*0032*/ 	.short	0x0000
        /*0034*/ 	.byte	0x00, 0xf4, 0x21, 0x00


	//----- nvinfo : EIATTR_SPARSE_MMA_MASK
	.align		4
.L_15:
        /*0038*/ 	.byte	0x03, 0x50
        /*003a*/ 	.short	0x0000


	//----- nvinfo : EIATTR_MAXREG_COUNT
	.align		4
        /*003c*/ 	.byte	0x03, 0x1b
        /*003e*/ 	.short	0x00ff


	//----- nvinfo : EIATTR_EXIT_INSTR_OFFSETS
	.align		4
        /*0040*/ 	.byte	0x04, 0x1c
        /*0042*/ 	.short	(.L_17 - .L_16)


	//   ....[0]....
.L_16:
        /*0044*/ 	.word	0x00000150


	//----- nvinfo : EIATTR_REQNTID
	.align		4
.L_17:
        /*0048*/ 	.byte	0x04, 0x10
        /*004a*/ 	.short	(.L_19 - .L_18)
.L_18:
        /*004c*/ 	.word	0x00000100
        /*0050*/ 	.word	0x00000001
        /*0054*/ 	.word	0x00000001


	//----- nvinfo : EIATTR_CBANK_PARAM_SIZE
	.align		4
.L_19:
        /*0058*/ 	.byte	0x03, 0x19
        /*005a*/ 	.short	0x0014


	//----- nvinfo : EIATTR_PARAM_CBANK
	.align		4
        /*005c*/ 	.byte	0x04, 0x0a
        /*005e*/ 	.short	(.L_21 - .L_20)
	.align		4
.L_20:
        /*0060*/ 	.word	index@(.nv.constant0.triton_poi_fused_convolution_4)
        /*0064*/ 	.short	0x0210
        /*0066*/ 	.short	0x0014


	//----- nvinfo : EIATTR_SW_WAR
	.align		4
.L_21:
        /*0068*/ 	.byte	0x04, 0x36
        /*006a*/ 	.short	(.L_23 - .L_22)
.L_22:
        /*006c*/ 	.word	0x00000008
.L_23:


//--------------------- .nv.callgraph             --------------------------
	.section	.nv.callgraph,"",@"SHT_CUDA_CALLGRAPH"
	.align	4
	.sectionentsize	8
	.align		4
        /*0000*/ 	.word	0x00000000
	.align		4
        /*0004*/ 	.word	0xffffffff
	.align		4
        /*0008*/ 	.word	0x00000000
	.align		4
        /*000c*/ 	.word	0xfffffffe
	.align		4
        /*0010*/ 	.word	0x00000000
	.align		4
        /*0014*/ 	.word	0xfffffffd
	.align		4
        /*0018*/ 	.word	0x00000000
	.align		4
        /*001c*/ 	.word	0xfffffffc


//--------------------- .text.triton_poi_fused_convolution_4 --------------------------
	.section	.text.triton_poi_fused_convolution_4,"ax",@progbits
	.align	128
        .global         triton_poi_fused_convolution_4
        .type           triton_poi_fused_convolution_4,@function
        .size           triton_poi_fused_convolution_4,(.L_x_1 - triton_poi_fused_convolution_4)
        .other          triton_poi_fused_convolution_4,@"STO_CUDA_ENTRY STV_DEFAULT"
triton_poi_fused_convolution_4:
.text.triton_poi_fused_convolution_4:
[----:B------:R-:W-:Y:S01]  /*0000*/  LDC R1, c[0x0][0x28] ;  /* 0x00000a00ff017b82 */ /* 0x000fe20000000800 */
[----:B------:R-:W1:Y:S07]  /*0010*/  S2R R0, SR_TID.X ;  /* 0x0000000000007919 */ /* 0x000e6e0000002100 */
[----:B------:R-:W2:Y:S01]  /*0020*/  LDC.64 R4, c[0x0][0x218] ;  /* 0x00008600ff047b82 */ /* 0x000ea20000000a00 */
[----:B------:R-:W-:Y:S01]  /*0030*/  ULDC.64 UR4, c[0x0][0x208] ;  /* 0x0000820000047ab9 */ /* 0x000fe20000000a00 */
[----:B------:R-:W3:Y:S06]  /*0040*/  S2R R7, SR_CTAID.X ;  /* 0x0000000000077919 */ /* 0x000eec0000002500 */
[----:B------:R-:W4:Y:S01]  /*0050*/  LDC.64 R2, c[0x0][0x210] ;  /* 0x00008400ff027b82 */ /* 0x000f220000000a00 */
[----:B-1----:R-:W-:Y:S01]  /*0060*/  IMAD.SHL.U32 R0, R0, 0x2, RZ ;  /* 0x0000000200007824 */ /* 0x002fe200078e00ff */
[----:B---3--:R-:W-:-:S04]  /*0070*/  SHF.R.S32.HI R6, RZ, 0x16, R7 ;  /* 0x00000016ff067819 */ /* 0x008fc80000011407 */
[----:B------:R-:W-:-:S04]  /*0080*/  LOP3.LUT R0, R0, 0x1fe, RZ, 0xc0, !PT ;  /* 0x000001fe00007812 */ /* 0x000fc800078ec0ff */
[----:B------:R-:W-:Y:S02]  /*0090*/  LEA R7, R7, R0, 0x9 ;  /* 0x0000000007077211 */ /* 0x000fe400078e48ff */
[----:B------:R-:W-:-:S03]  /*00a0*/  SGXT R0, R6, 0x1 ;  /* 0x000000010600781a */ /* 0x000fc60000000200 */
[----:B----4-:R-:W-:Y:S01]  /*00b0*/  IMAD.WIDE R2, R7, 0x4, R2 ;  /* 0x0000000407027825 */ /* 0x010fe200078e0202 */
[----:B------:R-:W-:-:S04]  /*00c0*/  LEA.HI R0, R0, R7, RZ, 0x7 ;  /* 0x0000000700007211 */ /* 0x000fc800078f38ff */
[----:B------:R-:W-:-:S05]  /*00d0*/  LOP3.LUT R0, R0, 0xffffff80, RZ, 0xc0, !PT ;  /* 0xffffff8000007812 */ /* 0x000fca00078ec0ff */
[----:B------:R-:W-:Y:S02]  /*00e0*/  IMAD.IADD R9, R7, 0x1, -R0 ;  /* 0x0000000107097824 */ /* 0x000fe400078e0a00 */
[----:B------:R-:W3:Y:S02]  /*00f0*/  LDG.E.64 R6, desc[UR4][R2.64] ;  /* 0x0000000402067981 */ /* 0x000ee4000c1e1b00 */
[----:B--2---:R-:W-:-:S06]  /*0100*/  IMAD.WIDE R4, R9, 0x4, R4 ;  /* 0x0000000409047825 */ /* 0x004fcc00078e0204 */
[----:B------:R-:W3:Y:S02]  /*0110*/  LDG.E.EL.64 R4, desc[UR4][R4.64] ;  /* 0x0000000404047981 */ /* 0x000ee4000c2e1b00 */
[----:B---3--:R-:W-:Y:S01]  /*0120*/  FADD R6, R6, R4 ;  /* 0x0000000406067221 */ /* 0x008fe20000000000 */
[----:B------:R-:W-:-:S05]  /*0130*/  FADD R7, R7, R5 ;  /* 0x0000000507077221 */ /* 0x000fca0000000000 */
[----:B------:R-:W-:Y:S01]  /*0140*/  STG.E.64 desc[UR4][R2.64], R6 ;  /* 0x0000000602007986 */ /* 0x000fe2000c101b04 */
[----:B------:R-:W-:Y:S05]  /*0150*/  EXIT ;  /* 0x000000000000794d */ /* 0x000fea0003800000 */
.L_x_0:
[----:B------:R-:W-:-:S00]  /*0160*/  BRA `(.L_x_0) ;  /* 0xfffffffc00fc7947 */ /* 0x000fc0000383ffff */
[----:B------:R-:W-:-:S00]  /*0170*/  NOP ;  /* 0x0000000000007918 */ /* 0x000fc00000000000 */
        /* <DEDUP_REMOVED lines=8> */
.L_x_1:


//--------------------- .nv.constant0.triton_poi_fused_convolution_4 --------------------------
	.section	.nv.constant0.triton_poi_fused_convolution_4,"a",@progbits
	.sectionflags	@""
	.align	4
.nv.constant0.triton_poi_fused_convolution_4:
	.zero		548
